//
// Generated by NVIDIA NVVM Compiler
//
// Compiler Build ID: CL-36424714
// Cuda compilation tools, release 13.0, V13.0.88
// Based on NVVM 20.0.0
//

.version 9.0
.target sm_100
.address_size 64

	// .globl	_Z14matrixVectMultPfS_S_i

.visible .entry _Z14matrixVectMultPfS_S_i(
	.param .u64 .ptr .align 1 _Z14matrixVectMultPfS_S_i_param_0,
	.param .u64 .ptr .align 1 _Z14matrixVectMultPfS_S_i_param_1,
	.param .u64 .ptr .align 1 _Z14matrixVectMultPfS_S_i_param_2,
	.param .u32 _Z14matrixVectMultPfS_S_i_param_3
)
{
	.reg .pred 	%p<11>;
	.reg .b32 	%r<39>;
	.reg .b32 	%f<112>;
	.reg .b64 	%rd<73>;

	ld.param.u64 	%rd25, [_Z14matrixVectMultPfS_S_i_param_0];
	ld.param.u64 	%rd26, [_Z14matrixVectMultPfS_S_i_param_1];
	ld.param.u32 	%r22, [_Z14matrixVectMultPfS_S_i_param_3];
	cvta.to.global.u64 	%rd1, %rd26;
	cvta.to.global.u64 	%rd2, %rd25;
	mov.u32 	%r23, %ntid.x;
	mov.u32 	%r24, %ctaid.x;
	mov.u32 	%r25, %tid.x;
	mad.lo.s32 	%r1, %r23, %r24, %r25;
	setp.ge.s32 	%p1, %r1, %r22;
	@%p1 bra 	$L__BB0_15;
	setp.lt.s32 	%p2, %r22, 1;
	mov.f32 	%f111, 0f00000000;
	@%p2 bra 	$L__BB0_14;
	add.s32 	%r27, %r22, -1;
	and.b32  	%r2, %r22, 15;
	setp.lt.u32 	%p3, %r27, 15;
	mov.b32 	%r35, 0;
	mov.f32 	%f111, 0f00000000;
	@%p3 bra 	$L__BB0_5;
	and.b32  	%r35, %r22, 2147483632;
	neg.s32 	%r33, %r35;
	mul.wide.u32 	%rd3, %r22, 60;
	mul.wide.u32 	%rd4, %r22, 56;
	mul.wide.u32 	%rd5, %r22, 52;
	mul.wide.u32 	%rd6, %r22, 48;
	mul.wide.u32 	%rd7, %r22, 44;
	mul.wide.u32 	%rd8, %r22, 40;
	mul.wide.u32 	%rd9, %r22, 36;
	mul.wide.u32 	%rd10, %r22, 32;
	mul.wide.u32 	%rd11, %r22, 28;
	mul.wide.u32 	%rd12, %r22, 24;
	mul.wide.u32 	%rd13, %r22, 20;
	mul.wide.u32 	%rd14, %r22, 16;
	mul.wide.u32 	%rd15, %r22, 12;
	mul.wide.u32 	%rd16, %r22, 8;
	add.s64 	%rd71, %rd1, 32;
	mul.wide.u32 	%rd18, %r22, 4;
	mov.f32 	%f111, 0f00000000;
	shl.b32 	%r29, %r22, 4;
	mov.u32 	%r32, %r1;
$L__BB0_4:
	.pragma "nounroll";
	mul.wide.s32 	%rd27, %r32, 4;
	add.s64 	%rd28, %rd2, %rd27;
	ld.global.f32 	%f18, [%rd28];
	ld.global.f32 	%f19, [%rd71+-32];
	fma.rn.f32 	%f20, %f18, %f19, %f111;
	add.s64 	%rd29, %rd28, %rd18;
	ld.global.f32 	%f21, [%rd29];
	ld.global.f32 	%f22, [%rd71+-28];
	fma.rn.f32 	%f23, %f21, %f22, %f20;
	add.s64 	%rd30, %rd28, %rd16;
	ld.global.f32 	%f24, [%rd30];
	ld.global.f32 	%f25, [%rd71+-24];
	fma.rn.f32 	%f26, %f24, %f25, %f23;
	add.s64 	%rd31, %rd28, %rd15;
	ld.global.f32 	%f27, [%rd31];
	ld.global.f32 	%f28, [%rd71+-20];
	fma.rn.f32 	%f29, %f27, %f28, %f26;
	add.s64 	%rd32, %rd28, %rd14;
	ld.global.f32 	%f30, [%rd32];
	ld.global.f32 	%f31, [%rd71+-16];
	fma.rn.f32 	%f32, %f30, %f31, %f29;
	add.s64 	%rd33, %rd28, %rd13;
	ld.global.f32 	%f33, [%rd33];
	ld.global.f32 	%f34, [%rd71+-12];
	fma.rn.f32 	%f35, %f33, %f34, %f32;
	add.s64 	%rd34, %rd28, %rd12;
	ld.global.f32 	%f36, [%rd34];
	ld.global.f32 	%f37, [%rd71+-8];
	fma.rn.f32 	%f38, %f36, %f37, %f35;
	add.s64 	%rd35, %rd28, %rd11;
	ld.global.f32 	%f39, [%rd35];
	ld.global.f32 	%f40, [%rd71+-4];
	fma.rn.f32 	%f41, %f39, %f40, %f38;
	add.s64 	%rd36, %rd28, %rd10;
	ld.global.f32 	%f42, [%rd36];
	ld.global.f32 	%f43, [%rd71];
	fma.rn.f32 	%f44, %f42, %f43, %f41;
	add.s64 	%rd37, %rd28, %rd9;
	ld.global.f32 	%f45, [%rd37];
	ld.global.f32 	%f46, [%rd71+4];
	fma.rn.f32 	%f47, %f45, %f46, %f44;
	add.s64 	%rd38, %rd28, %rd8;
	ld.global.f32 	%f48, [%rd38];
	ld.global.f32 	%f49, [%rd71+8];
	fma.rn.f32 	%f50, %f48, %f49, %f47;
	add.s64 	%rd39, %rd28, %rd7;
	ld.global.f32 	%f51, [%rd39];
	ld.global.f32 	%f52, [%rd71+12];
	fma.rn.f32 	%f53, %f51, %f52, %f50;
	add.s64 	%rd40, %rd28, %rd6;
	ld.global.f32 	%f54, [%rd40];
	ld.global.f32 	%f55, [%rd71+16];
	fma.rn.f32 	%f56, %f54, %f55, %f53;
	add.s64 	%rd41, %rd28, %rd5;
	ld.global.f32 	%f57, [%rd41];
	ld.global.f32 	%f58, [%rd71+20];
	fma.rn.f32 	%f59, %f57, %f58, %f56;
	add.s64 	%rd42, %rd28, %rd4;
	ld.global.f32 	%f60, [%rd42];
	ld.global.f32 	%f61, [%rd71+24];
	fma.rn.f32 	%f62, %f60, %f61, %f59;
	add.s64 	%rd43, %rd28, %rd3;
	ld.global.f32 	%f63, [%rd43];
	ld.global.f32 	%f64, [%rd71+28];
	fma.rn.f32 	%f111, %f63, %f64, %f62;
	add.s32 	%r33, %r33, 16;
	add.s32 	%r32, %r32, %r29;
	add.s64 	%rd71, %rd71, 64;
	setp.ne.s32 	%p4, %r33, 0;
	@%p4 bra 	$L__BB0_4;
$L__BB0_5:
	setp.eq.s32 	%p5, %r2, 0;
	@%p5 bra 	$L__BB0_14;
	and.b32  	%r10, %r22, 7;
	setp.lt.u32 	%p6, %r2, 8;
	@%p6 bra 	$L__BB0_8;
	mad.lo.s32 	%r30, %r35, %r22, %r1;
	mul.wide.s32 	%rd44, %r30, 4;
	add.s64 	%rd45, %rd2, %rd44;
	ld.global.f32 	%f66, [%rd45];
	mul.wide.u32 	%rd46, %r35, 4;
	add.s64 	%rd47, %rd1, %rd46;
	ld.global.f32 	%f67, [%rd47];
	fma.rn.f32 	%f68, %f66, %f67, %f111;
	mul.wide.u32 	%rd48, %r22, 4;
	add.s64 	%rd49, %rd45, %rd48;
	ld.global.f32 	%f69, [%rd49];
	ld.global.f32 	%f70, [%rd47+4];
	fma.rn.f32 	%f71, %f69, %f70, %f68;
	add.s64 	%rd50, %rd49, %rd48;
	ld.global.f32 	%f72, [%rd50];
	ld.global.f32 	%f73, [%rd47+8];
	fma.rn.f32 	%f74, %f72, %f73, %f71;
	add.s64 	%rd51, %rd50, %rd48;
	ld.global.f32 	%f75, [%rd51];
	ld.global.f32 	%f76, [%rd47+12];
	fma.rn.f32 	%f77, %f75, %f76, %f74;
	add.s64 	%rd52, %rd51, %rd48;
	ld.global.f32 	%f78, [%rd52];
	ld.global.f32 	%f79, [%rd47+16];
	fma.rn.f32 	%f80, %f78, %f79, %f77;
	add.s64 	%rd53, %rd52, %rd48;
	ld.global.f32 	%f81, [%rd53];
	ld.global.f32 	%f82, [%rd47+20];
	fma.rn.f32 	%f83, %f81, %f82, %f80;
	add.s64 	%rd54, %rd53, %rd48;
	ld.global.f32 	%f84, [%rd54];
	ld.global.f32 	%f85, [%rd47+24];
	fma.rn.f32 	%f86, %f84, %f85, %f83;
	add.s64 	%rd55, %rd54, %rd48;
	ld.global.f32 	%f87, [%rd55];
	ld.global.f32 	%f88, [%rd47+28];
	fma.rn.f32 	%f111, %f87, %f88, %f86;
	add.s32 	%r35, %r35, 8;
$L__BB0_8:
	setp.eq.s32 	%p7, %r10, 0;
	@%p7 bra 	$L__BB0_14;
	and.b32  	%r13, %r22, 3;
	setp.lt.u32 	%p8, %r10, 4;
	@%p8 bra 	$L__BB0_11;
	mad.lo.s32 	%r31, %r35, %r22, %r1;
	mul.wide.s32 	%rd56, %r31, 4;
	add.s64 	%rd57, %rd2, %rd56;
	ld.global.f32 	%f90, [%rd57];
	mul.wide.u32 	%rd58, %r35, 4;
	add.s64 	%rd59, %rd1, %rd58;
	ld.global.f32 	%f91, [%rd59];
	fma.rn.f32 	%f92, %f90, %f91, %f111;
	mul.wide.u32 	%rd60, %r22, 4;
	add.s64 	%rd61, %rd57, %rd60;
	ld.global.f32 	%f93, [%rd61];
	ld.global.f32 	%f94, [%rd59+4];
	fma.rn.f32 	%f95, %f93, %f94, %f92;
	add.s64 	%rd62, %rd61, %rd60;
	ld.global.f32 	%f96, [%rd62];
	ld.global.f32 	%f97, [%rd59+8];
	fma.rn.f32 	%f98, %f96, %f97, %f95;
	add.s64 	%rd63, %rd62, %rd60;
	ld.global.f32 	%f99, [%rd63];
	ld.global.f32 	%f100, [%rd59+12];
	fma.rn.f32 	%f111, %f99, %f100, %f98;
	add.s32 	%r35, %r35, 4;
$L__BB0_11:
	setp.eq.s32 	%p9, %r13, 0;
	@%p9 bra 	$L__BB0_14;
	mul.wide.u32 	%rd64, %r35, 4;
	add.s64 	%rd72, %rd1, %rd64;
	mad.lo.s32 	%r38, %r35, %r22, %r1;
	neg.s32 	%r37, %r13;
$L__BB0_13:
	.pragma "nounroll";
	mul.wide.s32 	%rd65, %r38, 4;
	add.s64 	%rd66, %rd2, %rd65;
	ld.global.f32 	%f101, [%rd66];
	ld.global.f32 	%f102, [%rd72];
	fma.rn.f32 	%f111, %f101, %f102, %f111;
	add.s64 	%rd72, %rd72, 4;
	add.s32 	%r38, %r38, %r22;
	add.s32 	%r37, %r37, 1;
	setp.ne.s32 	%p10, %r37, 0;
	@%p10 bra 	$L__BB0_13;
$L__BB0_14:
	ld.param.u64 	%rd70, [_Z14matrixVectMultPfS_S_i_param_2];
	cvta.to.global.u64 	%rd67, %rd70;
	mul.wide.s32 	%rd68, %r1, 4;
	add.s64 	%rd69, %rd67, %rd68;
	st.global.f32 	[%rd69], %f111;
$L__BB0_15:
	ret;

}


// ===== COMPILED SASS (sm_100) =====

	.target	sm_100

	.elftype	@"ET_EXEC"


//--------------------- .note.nv.tkinfo           --------------------------
	.section	.note.nv.tkinfo,"",@"SHT_NOTE"
	.sectionflags	@"SHF_NOTE_NV_TKINFO"
	.tkinfo
        /*0018*/ 	.word	0x00000002
        /*0030*/ 	.string	""
        /*0030*/ 	.string	"ptxas"
        /*0030*/ 	.string	"Cuda compilation tools, release 13.0, V13.0.88"
        /*0030*/ 	.string	"Build cuda_13.0.r13.0/compiler.36424714_0"
        /*0030*/ 	.string	"-arch sm_100 -m 64 "



//--------------------- .note.nv.cuinfo           --------------------------
	.section	.note.nv.cuinfo,"",@"SHT_NOTE"
	.sectionflags	@"SHF_NOTE_NV_CUINFO"
        /*0018*/ 	.short	0x0002
        /*001a*/ 	.short	0x0064
        /*001c*/ 	.short	0x0082
	.zero		2


//--------------------- .nv.info                  --------------------------
	.section	.nv.info,"",@"SHT_CUDA_INFO"
	.align	4


	//----- nvinfo : EIATTR_REGCOUNT
	.align		4
        /*0000*/ 	.byte	0x04, 0x2f
        /*0002*/ 	.short	(.L_1 - .L_0)
	.align		4
.L_0:
        /*0004*/ 	.word	index@(_Z14matrixVectMultPfS_S_i)
        /*0008*/ 	.word	0x00000020


	//----- nvinfo : EIATTR_FRAME_SIZE
	.align		4
.L_1:
        /*000c*/ 	.byte	0x04, 0x11
        /*000e*/ 	.short	(.L_3 - .L_2)
	.align		4
.L_2:
        /*0010*/ 	.word	index@(_Z14matrixVectMultPfS_S_i)
        /*0014*/ 	.word	0x00000000


	//----- nvinfo : EIATTR_MIN_STACK_SIZE
	.align		4
.L_3:
        /*0018*/ 	.byte	0x04, 0x12
        /*001a*/ 	.short	(.L_5 - .L_4)
	.align		4
.L_4:
        /*001c*/ 	.word	index@(_Z14matrixVectMultPfS_S_i)
        /*0020*/ 	.word	0x00000000
.L_5:


//--------------------- .nv.compat                --------------------------
	.section	.nv.compat,"",@"SHT_CUDA_COMPAT_INFO"
	.align	4
        /*0000*/ 	.byte	0x02, 0x09, 0x00, 0x00, 0x02, 0x02, 0x01, 0x00, 0x02, 0x05, 0x05, 0x00, 0x03, 0x07, 0x01, 0x01
        /*0010*/ 	.byte	0x02, 0x03, 0x00, 0x00, 0x02, 0x06, 0x01, 0x00, 0x04, 0x0b, 0x08, 0x00, 0x09, 0x00, 0x00, 0x00
        /*0020*/ 	.byte	0x00, 0x00, 0x00, 0x00


//--------------------- .nv.info._Z14matrixVectMultPfS_S_i --------------------------
	.section	.nv.info._Z14matrixVectMultPfS_S_i,"",@"SHT_CUDA_INFO"
	.sectionflags	@""
	.align	4


	//----- nvinfo : EIATTR_CUDA_API_VERSION
	.align		4
        /*0000*/ 	.byte	0x04, 0x37
        /*0002*/ 	.short	(.L_7 - .L_6)
.L_6:
        /*0004*/ 	.word	0x00000082


	//----- nvinfo : EIATTR_KPARAM_INFO
	.align		4
.L_7:
        /*0008*/ 	.byte	0x04, 0x17
        /*000a*/ 	.short	(.L_9 - .L_8)
.L_8:
        /*000c*/ 	.word	0x00000000
        /*0010*/ 	.short	0x0003
        /*0012*/ 	.short	0x0018
        /*0014*/ 	.byte	0x00, 0xf0, 0x11, 0x00


	//----- nvinfo : EIATTR_KPARAM_INFO
	.align		4
.L_9:
        /*0018*/ 	.byte	0x04, 0x17
        /*001a*/ 	.short	(.L_11 - .L_10)
.L_10:
        /*001c*/ 	.word	0x00000000
        /*0020*/ 	.short	0x0002
        /*0022*/ 	.short	0x0010
        /*0024*/ 	.byte	0x00, 0xf5, 0x21, 0x00


	//----- nvinfo : EIATTR_KPARAM_INFO
	.align		4
.L_11:
        /*0028*/ 	.byte	0x04, 0x17
        /*002a*/ 	.short	(.L_13 - .L_12)
.L_12:
        /*002c*/ 	.word	0x00000000
        /*0030*/ 	.short	0x0001
        /*0032*/ 	.short	0x0008
        /*0034*/ 	.byte	0x00, 0xf5, 0x21, 0x00


	//----- nvinfo : EIATTR_KPARAM_INFO
	.align		4
.L_13:
        /*0038*/ 	.byte	0x04, 0x17
        /*003a*/ 	.short	(.L_15 - .L_14)
.L_14:
        /*003c*/ 	.word	0x00000000
        /*0040*/ 	.short	0x0000
        /*0042*/ 	.short	0x0000
        /*0044*/ 	.byte	0x00, 0xf5, 0x21, 0x00


	//----- nvinfo : EIATTR_SPARSE_MMA_MASK
	.align		4
.L_15:
        /*0048*/ 	.byte	0x03, 0x50
        /*004a*/ 	.short	0x0000


	//----- nvinfo : EIATTR_MAXREG_COUNT
	.align		4
        /*004c*/ 	.byte	0x03, 0x1b
        /*004e*/ 	.short	0x00ff


	//----- nvinfo : EIATTR_MERCURY_ISA_VERSION
	.align		4
        /*0050*/ 	.byte	0x03, 0x5f
        /*0052*/ 	.short	0x0101


	//----- nvinfo : EIATTR_VRC_CTA_INIT_COUNT
	.align		4
        /*0054*/ 	.byte	0x02, 0x4a
	.zero		1
	.zero		1


	//----- nvinfo : EIATTR_EXIT_INSTR_OFFSETS
	.align		4
        /*0058*/ 	.byte	0x04, 0x1c
        /*005a*/ 	.short	(.L_17 - .L_16)


	//   ....[0]....
.L_16:
        /*005c*/ 	.word	0x00000070


	//   ....[1]....
        /*0060*/ 	.word	0x00000bc0


	//----- nvinfo : EIATTR_CBANK_PARAM_SIZE
	.align		4
.L_17:
        /*0064*/ 	.byte	0x03, 0x19
        /*0066*/ 	.short	0x001c


	//----- nvinfo : EIATTR_PARAM_CBANK
	.align		4
        /*0068*/ 	.byte	0x04, 0x0a
        /*006a*/ 	.short	(.L_19 - .L_18)
	.align		4
.L_18:
        /*006c*/ 	.word	index@(.nv.constant0._Z14matrixVectMultPfS_S_i)
        /*0070*/ 	.short	0x0380
        /*0072*/ 	.short	0x001c


	//----- nvinfo : EIATTR_SW_WAR
	.align		4
.L_19:
        /*0074*/ 	.byte	0x04, 0x36
        /*0076*/ 	.short	(.L_21 - .L_20)
.L_20:
        /*0078*/ 	.word	0x00000008
.L_21:


//--------------------- .nv.callgraph             --------------------------
	.section	.nv.callgraph,"",@"SHT_CUDA_CALLGRAPH"
	.align	4
	.sectionentsize	8
	.align		4
        /*0000*/ 	.word	0x00000000
	.align		4
        /*0004*/ 	.word	0xffffffff
	.align		4
        /*0008*/ 	.word	0x00000000
	.align		4
        /*000c*/ 	.word	0xfffffffe
	.align		4
        /*0010*/ 	.word	0x00000000
	.align		4
        /*0014*/ 	.word	0xfffffffd
	.align		4
        /*0018*/ 	.word	0x00000000
	.align		4
        /*001c*/ 	.word	0xfffffffc


//--------------------- .text._Z14matrixVectMultPfS_S_i --------------------------
	.section	.text._Z14matrixVectMultPfS_S_i,"ax",@progbits
	.align	128
        .global         _Z14matrixVectMultPfS_S_i
        .type           _Z14matrixVectMultPfS_S_i,@function
        .size           _Z14matrixVectMultPfS_S_i,(.L_x_7 - _Z14matrixVectMultPfS_S_i)
        .other          _Z14matrixVectMultPfS_S_i,@"STO_CUDA_ENTRY STV_DEFAULT"
_Z14matrixVectMultPfS_S_i:
.text._Z14matrixVectMultPfS_S_i:
[----:B------:R-:W-:Y:S01]  /*0000*/  LDC R1, c[0x0][0x37c] ;  /* 0x0000df00ff017b82 */ /* 0x000fe20000000800 */
[----:B------:R-:W0:Y:S07]  /*0010*/  S2R R3, SR_CTAID.X ;  /* 0x0000000000037919 */ /* 0x000e2e0000002500 */
[----:B------:R-:W1:Y:S01]  /*0020*/  LDC R0, c[0x0][0x398] ;  /* 0x0000e600ff007b82 */ /* 0x000e620000000800 */
[----:B------:R-:W0:Y:S01]  /*0030*/  LDCU UR4, c[0x0][0x360] ;  /* 0x00006c00ff0477ac */ /* 0x000e220008000800 */
[----:B------:R-:W0:Y:S02]  /*0040*/  S2R R2, SR_TID.X ;  /* 0x0000000000027919 */ /* 0x000e240000002100 */
[----:B0-----:R-:W-:-:S05]  /*0050*/  IMAD R3, R3, UR4, R2 ;  /* 0x0000000403037c24 */ /* 0x001fca000f8e0202 */
[----:B-1----:R-:W-:-:S13]  /*0060*/  ISETP.GE.AND P0, PT, R3, R0, PT ;  /* 0x000000000300720c */ /* 0x002fda0003f06270 */
[----:B------:R-:W-:Y:S05]  /*0070*/  @P0 EXIT ;  /* 0x000000000000094d */ /* 0x000fea0003800000 */
[----:B------:R-:W-:Y:S01]  /*0080*/  ISETP.GE.AND P0, PT, R0, 0x1, PT ;  /* 0x000000010000780c */ /* 0x000fe20003f06270 */
[----:B------:R-:W0:Y:S01]  /*0090*/  LDCU.64 UR6, c[0x0][0x358] ;  /* 0x00006b00ff0677ac */ /* 0x000e220008000a00 */
[----:B------:R-:W-:-:S11]  /*00a0*/  HFMA2 R24, -RZ, RZ, 0, 0 ;  /* 0x00000000ff187431 */ /* 0x000fd600000001ff */
[----:B------:R-:W-:Y:S05]  /*00b0*/  @!P0 BRA `(.L_x_0) ;  /* 0x0000000800b48947 */ /* 0x000fea0003800000 */
[C---:B------:R-:W-:Y:S02]  /*00c0*/  IADD3 R4, PT, PT, R0.reuse, -0x1, RZ ;  /* 0xffffffff00047810 */ /* 0x040fe40007ffe0ff */
[----:B------:R-:W-:Y:S02]  /*00d0*/  LOP3.LUT R2, R0, 0xf, RZ, 0xc0, !PT ;  /* 0x0000000f00027812 */ /* 0x000fe400078ec0ff */
[----:B------:R-:W-:Y:S02]  /*00e0*/  ISETP.GE.U32.AND P1, PT, R4, 0xf, PT ;  /* 0x0000000f0400780c */ /* 0x000fe40003f26070 */
[----:B------:R-:W-:Y:S02]  /*00f0*/  ISETP.NE.AND P0, PT, R2, RZ, PT ;  /* 0x000000ff0200720c */ /* 0x000fe40003f05270 */
[----:B------:R-:W-:Y:S02]  /*0100*/  MOV R4, RZ ;  /* 0x000000ff00047202 */ /* 0x000fe40000000f00 */
[----:B------:R-:W-:-:S07]  /*0110*/  MOV R24, RZ ;  /* 0x000000ff00187202 */ /* 0x000fce0000000f00 */
[----:B------:R-:W-:Y:S05]  /*0120*/  @!P1 BRA `(.L_x_1) ;  /* 0x0000000400409947 */ /* 0x000fea0003800000 */
[----:B------:R-:W1:Y:S01]  /*0130*/  LDCU.64 UR4, c[0x0][0x388] ;  /* 0x00007100ff0477ac */ /* 0x000e620008000a00 */
[----:B------:R-:W-:Y:S02]  /*0140*/  LOP3.LUT R4, R0, 0x7ffffff0, RZ, 0xc0, !PT ;  /* 0x7ffffff000047812 */ /* 0x000fe400078ec0ff */
[----:B------:R-:W-:Y:S02]  /*0150*/  MOV R24, RZ ;  /* 0x000000ff00187202 */ /* 0x000fe40000000f00 */
[----:B------:R-:W-:Y:S02]  /*0160*/  MOV R5, R3 ;  /* 0x0000000300057202 */ /* 0x000fe40000000f00 */
[----:B------:R-:W-:Y:S01]  /*0170*/  IADD3 R6, PT, PT, -R4, RZ, RZ ;  /* 0x000000ff04067210 */ /* 0x000fe20007ffe1ff */
[----:B-1----:R-:W-:-:S04]  /*0180*/  UIADD3 UR4, UP0, UPT, UR4, 0x20, URZ ;  /* 0x0000002004047890 */ /* 0x002fc8000ff1e0ff */
[----:B------:R-:W-:Y:S02]  /*0190*/  UIADD3.X UR5, UPT, UPT, URZ, UR5, URZ, UP0, !UPT ;  /* 0x00000005ff057290 */ /* 0x000fe400087fe4ff */
[----:B------:R-:W-:-:S04]  /*01a0*/  MOV R10, UR4 ;  /* 0x00000004000a7c02 */ /* 0x000fc80008000f00 */
[----:B------:R-:W-:-:S07]  /*01b0*/  MOV R11, UR5 ;  /* 0x00000005000b7c02 */ /* 0x000fce0008000f00 */
.L_x_2:
[----:B------:R-:W1:Y:S01]  /*01c0*/  LDC.64 R12, c[0x0][0x380] ;  /* 0x0000e000ff0c7b82 */ /* 0x000e620000000a00 */
[----:B0-----:R-:W2:Y:S04]  /*01d0*/  LDG.E R22, desc[UR6][R10.64+-0x20] ;  /* 0xffffe0060a167981 */ /* 0x001ea8000c1e1900 */
[----:B------:R-:W3:Y:S04]  /*01e0*/  LDG.E R27, desc[UR6][R10.64+-0x1c] ;  /* 0xffffe4060a1b7981 */ /* 0x000ee8000c1e1900 */
[----:B------:R-:W4:Y:S04]  /*01f0*/  LDG.E R15, desc[UR6][R10.64+-0x18] ;  /* 0xffffe8060a0f7981 */ /* 0x000f28000c1e1900 */
[----:B------:R-:W5:Y:S01]  /*0200*/  LDG.E R25, desc[UR6][R10.64+-0x4] ;  /* 0xfffffc060a197981 */ /* 0x000f62000c1e1900 */
[----:B-1----:R-:W-:-:S05]  /*0210*/  IMAD.WIDE R12, R5, 0x4, R12 ;  /* 0x00000004050c7825 */ /* 0x002fca00078e020c */
[----:B------:R-:W2:Y:S01]  /*0220*/  LDG.E R23, desc[UR6][R12.64] ;  /* 0x000000060c177981 */ /* 0x000ea2000c1e1900 */
[----:B------:R-:W-:-:S04]  /*0230*/  IMAD.WIDE.U32 R20, R0, 0x4, R12 ;  /* 0x0000000400147825 */ /* 0x000fc800078e000c */
[C-C-:B------:R-:W-:Y:S01]  /*0240*/  IMAD.WIDE.U32 R8, R0.reuse, 0x8, R12.reuse ;  /* 0x0000000800087825 */ /* 0x140fe200078e000c */
[----:B------:R-:W3:Y:S03]  /*0250*/  LDG.E R14, desc[UR6][R20.64] ;  /* 0x00000006140e7981 */ /* 0x000ee6000c1e1900 */
[C-C-:B------:R-:W-:Y:S01]  /*0260*/  IMAD.WIDE.U32 R16, R0.reuse, 0xc, R12.reuse ;  /* 0x0000000c00107825 */ /* 0x140fe200078e000c */
[----:B------:R-:W4:Y:S03]  /*0270*/  LDG.E R26, desc[UR6][R8.64] ;  /* 0x00000006081a7981 */ /* 0x000f26000c1e1900 */
[C-C-:B------:R-:W-:Y:S02]  /*0280*/  IMAD.WIDE.U32 R18, R0.reuse, 0x10, R12.reuse ;  /* 0x0000001000127825 */ /* 0x140fe400078e000c */
[----:B------:R-:W5:Y:S02]  /*0290*/  LDG.E R16, desc[UR6][R16.64] ;  /* 0x0000000610107981 */ /* 0x000f64000c1e1900 */
[----:B------:R-:W-:-:S02]  /*02a0*/  IMAD.WIDE.U32 R28, R0, 0x14, R12 ;  /* 0x00000014001c7825 */ /* 0x000fc400078e000c */
[----:B------:R0:W5:Y:S04]  /*02b0*/  LDG.E R7, desc[UR6][R18.64] ;  /* 0x0000000612077981 */ /* 0x000168000c1e1900 */
[----:B------:R-:W5:Y:S04]  /*02c0*/  LDG.E R8, desc[UR6][R10.64+-0x10] ;  /* 0xfffff0060a087981 */ /* 0x000f68000c1e1900 */
[----:B------:R-:W5:Y:S01]  /*02d0*/  LDG.E R17, desc[UR6][R10.64+-0x14] ;  /* 0xffffec060a117981 */ /* 0x000f62000c1e1900 */
[----:B0-----:R-:W-:-:S03]  /*02e0*/  IMAD.WIDE.U32 R18, R0, 0x18, R12 ;  /* 0x0000001800127825 */ /* 0x001fc600078e000c */
[----:B------:R2:W5:Y:S04]  /*02f0*/  LDG.E R20, desc[UR6][R28.64] ;  /* 0x000000061c147981 */ /* 0x000568000c1e1900 */
[----:B------:R-:W5:Y:S04]  /*0300*/  LDG.E R9, desc[UR6][R10.64+-0xc] ;  /* 0xfffff4060a097981 */ /* 0x000f68000c1e1900 */
[----:B------:R0:W5:Y:S01]  /*0310*/  LDG.E R21, desc[UR6][R18.64] ;  /* 0x0000000612157981 */ /* 0x000162000c1e1900 */
[----:B--2---:R-:W-:-:S03]  /*0320*/  FFMA R29, R23, R22, R24 ;  /* 0x00000016171d7223 */ /* 0x004fc60000000018 */
[----:B------:R-:W2:Y:S01]  /*0330*/  LDG.E R24, desc[UR6][R10.64+-0x8] ;  /* 0xfffff8060a187981 */ /* 0x000ea2000c1e1900 */
[----:B------:R-:W-:-:S06]  /*0340*/  IMAD.WIDE.U32 R22, R0, 0x1c, R12 ;  /* 0x0000001c00167825 */ /* 0x000fcc00078e000c */
[----:B------:R-:W2:Y:S01]  /*0350*/  LDG.E R22, desc[UR6][R22.64] ;  /* 0x0000000616167981 */ /* 0x000ea2000c1e1900 */
[----:B---3--:R-:W-:Y:S01]  /*0360*/  FFMA R27, R14, R27, R29 ;  /* 0x0000001b0e1b7223 */ /* 0x008fe2000000001d */
[----:B0-----:R-:W-:Y:S02]  /*0370*/  IMAD.WIDE.U32 R18, R0, 0x28, R12 ;  /* 0x0000002800127825 */ /* 0x001fe400078e000c */
[----:B------:R-:W3:Y:S02]  /*0380*/  LDG.E R29, desc[UR6][R10.64+0x4] ;  /* 0x000004060a1d7981 */ /* 0x000ee4000c1e1900 */
[----:B----4-:R-:W-:Y:S01]  /*0390*/  FFMA R27, R26, R15, R27 ;  /* 0x0000000f1a1b7223 */ /* 0x010fe2000000001b */
[----:B------:R-:W-:Y:S01]  /*03a0*/  IMAD.WIDE.U32 R14, R0, 0x20, R12 ;  /* 0x00000020000e7825 */ /* 0x000fe200078e000c */
[----:B------:R0:W4:Y:S05]  /*03b0*/  LDG.E R23, desc[UR6][R18.64] ;  /* 0x0000000612177981 */ /* 0x00012a000c1e1900 */
[----:B------:R-:W3:Y:S01]  /*03c0*/  LDG.E R14, desc[UR6][R14.64] ;  /* 0x000000060e0e7981 */ /* 0x000ee2000c1e1900 */
[----:B-----5:R-:W-:Y:S01]  /*03d0*/  FFMA R26, R16, R17, R27 ;  /* 0x00000011101a7223 */ /* 0x020fe2000000001b */
[----:B------:R-:W-:-:S04]  /*03e0*/  IMAD.WIDE.U32 R16, R0, 0x24, R12 ;  /* 0x0000002400107825 */ /* 0x000fc800078e000c */
[----:B------:R-:W-:Y:S02]  /*03f0*/  FFMA R27, R7, R8, R26 ;  /* 0x00000008071b7223 */ /* 0x000fe4000000001a */
[----:B------:R-:W3:Y:S02]  /*0400*/  LDG.E R7, desc[UR6][R10.64] ;  /* 0x000000060a077981 */ /* 0x000ee4000c1e1900 */
[----:B------:R-:W-:Y:S02]  /*0410*/  FFMA R20, R20, R9, R27 ;  /* 0x0000000914147223 */ /* 0x000fe4000000001b */
[----:B------:R-:W5:Y:S01]  /*0420*/  LDG.E R16, desc[UR6][R16.64] ;  /* 0x0000000610107981 */ /* 0x000f62000c1e1900 */
[----:B------:R-:W-:-:S03]  /*0430*/  IMAD.WIDE.U32 R8, R0, 0x2c, R12 ;  /* 0x0000002c00087825 */ /* 0x000fc600078e000c */
[----:B------:R-:W4:Y:S01]  /*0440*/  LDG.E R15, desc[UR6][R10.64+0xc] ;  /* 0x00000c060a0f7981 */ /* 0x000f22000c1e1900 */
[----:B------:R-:W-:-:S03]  /*0450*/  IMAD.WIDE.U32 R26, R0, 0x30, R12 ;  /* 0x00000030001a7825 */ /* 0x000fc600078e000c */
[----:B------:R-:W4:Y:S01]  /*0460*/  LDG.E R8, desc[UR6][R8.64] ;  /* 0x0000000608087981 */ /* 0x000f22000c1e1900 */
[----:B0-----:R-:W-:-:S03]  /*0470*/  IMAD.WIDE.U32 R18, R0, 0x34, R12 ;  /* 0x0000003400127825 */ /* 0x001fc600078e000c */
[----:B------:R-:W4:Y:S04]  /*0480*/  LDG.E R26, desc[UR6][R26.64] ;  /* 0x000000061a1a7981 */ /* 0x000f28000c1e1900 */
[----:B------:R-:W4:Y:S04]  /*0490*/  LDG.E R17, desc[UR6][R10.64+0x10] ;  /* 0x000010060a117981 */ /* 0x000f28000c1e1900 */
[----:B------:R-:W4:Y:S04]  /*04a0*/  LDG.E R18, desc[UR6][R18.64] ;  /* 0x0000000612127981 */ /* 0x000f28000c1e1900 */
[----:B------:R-:W4:Y:S04]  /*04b0*/  LDG.E R9, desc[UR6][R10.64+0x18] ;  /* 0x000018060a097981 */ /* 0x000f28000c1e1900 */
[----:B------:R-:W4:Y:S01]  /*04c0*/  LDG.E R27, desc[UR6][R10.64+0x1c] ;  /* 0x00001c060a1b7981 */ /* 0x000f22000c1e1900 */
[----:B--2---:R-:W-:-:S03]  /*04d0*/  FFMA R21, R21, R24, R20 ;  /* 0x0000001815157223 */ /* 0x004fc60000000014 */
[----:B------:R-:W4:Y:S01]  /*04e0*/  LDG.E R24, desc[UR6][R10.64+0x8] ;  /* 0x000008060a187981 */ /* 0x000f22000c1e1900 */
[----:B------:R-:W-:Y:S01]  /*04f0*/  FFMA R25, R22, R25, R21 ;  /* 0x0000001916197223 */ /* 0x000fe20000000015 */
[C-C-:B------:R-:W-:Y:S02]  /*0500*/  IMAD.WIDE.U32 R20, R0.reuse, 0x38, R12.reuse ;  /* 0x0000003800147825 */ /* 0x140fe400078e000c */
[----:B------:R0:W2:Y:S02]  /*0510*/  LDG.E R22, desc[UR6][R10.64+0x14] ;  /* 0x000014060a167981 */ /* 0x0000a4000c1e1900 */
[----:B------:R-:W-:Y:S02]  /*0520*/  IMAD.WIDE.U32 R12, R0, 0x3c, R12 ;  /* 0x0000003c000c7825 */ /* 0x000fe400078e000c */
[----:B------:R-:W2:Y:S04]  /*0530*/  LDG.E R20, desc[UR6][R20.64] ;  /* 0x0000000614147981 */ /* 0x000ea8000c1e1900 */
[----:B------:R-:W2:Y:S01]  /*0540*/  LDG.E R12, desc[UR6][R12.64] ;  /* 0x000000060c0c7981 */ /* 0x000ea2000c1e1900 */
[----:B------:R-:W-:Y:S01]  /*0550*/  IADD3 R6, PT, PT, R6, 0x10, RZ ;  /* 0x0000001006067810 */ /* 0x000fe20007ffe0ff */
[----:B---3--:R-:W-:-:S04]  /*0560*/  FFMA R7, R14, R7, R25 ;  /* 0x000000070e077223 */ /* 0x008fc80000000019 */
[----:B-----5:R-:W-:Y:S01]  /*0570*/  FFMA R16, R16, R29, R7 ;  /* 0x0000001d10107223 */ /* 0x020fe20000000007 */
[----:B------:R-:W-:Y:S02]  /*0580*/  ISETP.NE.AND P1, PT, R6, RZ, PT ;  /* 0x000000ff0600720c */ /* 0x000fe40003f25270 */
[----:B0-----:R-:W-:Y:S02]  /*0590*/  IADD3 R10, P2, PT, R10, 0x40, RZ ;  /* 0x000000400a0a7810 */ /* 0x001fe40007f5e0ff */
[----:B------:R-:W-:Y:S02]  /*05a0*/  LEA R5, R0, R5, 0x4 ;  /* 0x0000000500057211 */ /* 0x000fe400078e20ff */
[----:B------:R-:W-:Y:S01]  /*05b0*/  IADD3.X R11, PT, PT, RZ, R11, RZ, P2, !PT ;  /* 0x0000000bff0b7210 */ /* 0x000fe200017fe4ff */
[----:B----4-:R-:W-:-:S04]  /*05c0*/  FFMA R23, R23, R24, R16 ;  /* 0x0000001817177223 */ /* 0x010fc80000000010 */
[----:B------:R-:W-:-:S04]  /*05d0*/  FFMA R15, R8, R15, R23 ;  /* 0x0000000f080f7223 */ /* 0x000fc80000000017 */
[----:B------:R-:W-:-:S04]  /*05e0*/  FFMA R15, R26, R17, R15 ;  /* 0x000000111a0f7223 */ /* 0x000fc8000000000f */
[----:B--2---:R-:W-:-:S04]  /*05f0*/  FFMA R15, R18, R22, R15 ;  /* 0x00000016120f7223 */ /* 0x004fc8000000000f */
[----:B------:R-:W-:-:S04]  /*0600*/  FFMA R9, R20, R9, R15 ;  /* 0x0000000914097223 */ /* 0x000fc8000000000f */
[----:B------:R-:W-:Y:S01]  /*0610*/  FFMA R24, R12, R27, R9 ;  /* 0x0000001b0c187223 */ /* 0x000fe20000000009 */
[----:B------:R-:W-:Y:S06]  /*0620*/  @P1 BRA `(.L_x_2) ;  /* 0xfffffff800e41947 */ /* 0x000fec000383ffff */
.L_x_1:
[----:B------:R-:W-:Y:S05]  /*0630*/  @!P0 BRA `(.L_x_0) ;  /* 0x0000000400548947 */ /* 0x000fea0003800000 */
[----:B------:R-:W-:Y:S02]  /*0640*/  ISETP.GE.U32.AND P0, PT, R2, 0x8, PT ;  /* 0x000000080200780c */ /* 0x000fe40003f06070 */
[----:B------:R-:W-:-:S04]  /*0650*/  LOP3.LUT R20, R0, 0x7, RZ, 0xc0, !PT ;  /* 0x0000000700147812 */ /* 0x000fc800078ec0ff */
[----:B------:R-:W-:-:S07]  /*0660*/  ISETP.NE.AND P1, PT, R20, RZ, PT ;  /* 0x000000ff1400720c */ /* 0x000fce0003f25270 */
[----:B------:R-:W-:Y:S06]  /*0670*/  @!P0 BRA `(.L_x_3) ;  /* 0x0000000000948947 */ /* 0x000fec0003800000 */
[----:B------:R-:W1:Y:S01]  /*0680*/  LDC.64 R12, c[0x0][0x380] ;  /* 0x0000e000ff0c7b82 */ /* 0x000e620000000a00 */
[----:B------:R-:W-:-:S07]  /*0690*/  IMAD R5, R4, R0, R3 ;  /* 0x0000000004057224 */ /* 0x000fce00078e0203 */
[----:B------:R-:W2:Y:S01]  /*06a0*/  LDC.64 R6, c[0x0][0x388] ;  /* 0x0000e200ff067b82 */ /* 0x000ea20000000a00 */
[----:B-1----:R-:W-:-:S05]  /*06b0*/  IMAD.WIDE R12, R5, 0x4, R12 ;  /* 0x00000004050c7825 */ /* 0x002fca00078e020c */
[----:B0-----:R0:W3:Y:S01]  /*06c0*/  LDG.E R19, desc[UR6][R12.64] ;  /* 0x000000060c137981 */ /* 0x0010e2000c1e1900 */
[----:B------:R-:W-:-:S04]  /*06d0*/  IMAD.WIDE.U32 R14, R0, 0x4, R12 ;  /* 0x00000004000e7825 */ /* 0x000fc800078e000c */
[----:B--2---:R-:W-:Y:S01]  /*06e0*/  IMAD.WIDE.U32 R6, R4, 0x4, R6 ;  /* 0x0000000404067825 */ /* 0x004fe200078e0006 */
[----:B------:R1:W2:Y:S03]  /*06f0*/  LDG.E R2, desc[UR6][R14.64] ;  /* 0x000000060e027981 */ /* 0x0002a6000c1e1900 */
[C---:B------:R-:W-:Y:S01]  /*0700*/  IMAD.WIDE.U32 R26, R0.reuse, 0x4, R14 ;  /* 0x00000004001a7825 */ /* 0x040fe200078e000e */
[----:B------:R-:W3:Y:S04]  /*0710*/  LDG.E R5, desc[UR6][R6.64] ;  /* 0x0000000606057981 */ /* 0x000ee8000c1e1900 */
[----:B------:R-:W2:Y:S01]  /*0720*/  LDG.E R21, desc[UR6][R6.64+0x4] ;  /* 0x0000040606157981 */ /* 0x000ea2000c1e1900 */
[----:B------:R-:W-:-:S03]  /*0730*/  IMAD.WIDE.U32 R16, R0, 0x4, R26 ;  /* 0x0000000400107825 */ /* 0x000fc600078e001a */
[----:B------:R-:W4:Y:S01]  /*0740*/  LDG.E R18, desc[UR6][R26.64] ;  /* 0x000000061a127981 */ /* 0x000f22000c1e1900 */
[----:B------:R-:W-:-:S03]  /*0750*/  IMAD.WIDE.U32 R10, R0, 0x4, R16 ;  /* 0x00000004000a7825 */ /* 0x000fc600078e0010 */
[----:B------:R-:W4:Y:S04]  /*0760*/  LDG.E R23, desc[UR6][R6.64+0x8] ;  /* 0x0000080606177981 */ /* 0x000f28000c1e1900 */
[----:B------:R-:W5:Y:S01]  /*0770*/  LDG.E R16, desc[UR6][R16.64] ;  /* 0x0000000610107981 */ /* 0x000f62000c1e1900 */
[----:B------:R-:W-:-:S03]  /*0780*/  IMAD.WIDE.U32 R8, R0, 0x4, R10 ;  /* 0x0000000400087825 */ /* 0x000fc600078e000a */
[----:B------:R-:W5:Y:S01]  /*0790*/  LDG.E R25, desc[UR6][R6.64+0xc] ;  /* 0x00000c0606197981 */ /* 0x000f62000c1e1900 */
[----:B0-----:R-:W-:-:S03]  /*07a0*/  IMAD.WIDE.U32 R12, R0, 0x4, R8 ;  /* 0x00000004000c7825 */ /* 0x001fc600078e0008 */
[----:B------:R-:W5:Y:S04]  /*07b0*/  LDG.E R10, desc[UR6][R10.64] ;  /* 0x000000060a0a7981 */ /* 0x000f68000c1e1900 */
[----:B------:R-:W5:Y:S01]  /*07c0*/  LDG.E R29, desc[UR6][R6.64+0x10] ;  /* 0x00001006061d7981 */ /* 0x000f62000c1e1900 */
[----:B-1----:R-:W-:-:S03]  /*07d0*/  IMAD.WIDE.U32 R14, R0, 0x4, R12 ;  /* 0x00000004000e7825 */ /* 0x002fc600078e000c */
[----:B------:R-:W5:Y:S04]  /*07e0*/  LDG.E R8, desc[UR6][R8.64] ;  /* 0x0000000608087981 */ /* 0x000f68000c1e1900 */
[----:B------:R-:W5:Y:S04]  /*07f0*/  LDG.E R22, desc[UR6][R6.64+0x14] ;  /* 0x0000140606167981 */ /* 0x000f68000c1e1900 */
[----:B------:R-:W5:Y:S04]  /*0800*/  LDG.E R12, desc[UR6][R12.64] ;  /* 0x000000060c0c7981 */ /* 0x000f68000c1e1900 */
[----:B------:R-:W5:Y:S04]  /*0810*/  LDG.E R27, desc[UR6][R6.64+0x18] ;  /* 0x00001806061b7981 */ /* 0x000f68000c1e1900 */
[----:B------:R-:W5:Y:S04]  /*0820*/  LDG.E R14, desc[UR6][R14.64] ;  /* 0x000000060e0e7981 */ /* 0x000f68000c1e1900 */
[----:B------:R-:W5:Y:S01]  /*0830*/  LDG.E R17, desc[UR6][R6.64+0x1c] ;  /* 0x00001c0606117981 */ /* 0x000f62000c1e1900 */
[----:B------:R-:W-:Y:S01]  /*0840*/  IADD3 R4, PT, PT, R4, 0x8, RZ ;  /* 0x0000000804047810 */ /* 0x000fe20007ffe0ff */
[----:B---3--:R-:W-:-:S04]  /*0850*/  FFMA R5, R19, R5, R24 ;  /* 0x0000000513057223 */ /* 0x008fc80000000018 */
[----:B--2---:R-:W-:-:S04]  /*0860*/  FFMA R5, R2, R21, R5 ;  /* 0x0000001502057223 */ /* 0x004fc80000000005 */
[----:B----4-:R-:W-:-:S04]  /*0870*/  FFMA R5, R18, R23, R5 ;  /* 0x0000001712057223 */ /* 0x010fc80000000005 */
[----:B-----5:R-:W-:-:S04]  /*0880*/  FFMA R5, R16, R25, R5 ;  /* 0x0000001910057223 */ /* 0x020fc80000000005 */
[----:B------:R-:W-:-:S04]  /*0890*/  FFMA R5, R10, R29, R5 ;  /* 0x0000001d0a057223 */ /* 0x000fc80000000005 */
[----:B------:R-:W-:-:S04]  /*08a0*/  FFMA R5, R8, R22, R5 ;  /* 0x0000001608057223 */ /* 0x000fc80000000005 */
[----:B------:R-:W-:-:S04]  /*08b0*/  FFMA R5, R12, R27, R5 ;  /* 0x0000001b0c057223 */ /* 0x000fc80000000005 */
[----:B------:R-:W-:-:S07]  /*08c0*/  FFMA R24, R14, R17, R5 ;  /* 0x000000110e187223 */ /* 0x000fce0000000005 */
.L_x_3:
        /* <DEDUP_REMOVED lines=8> */
[----:B-1----:R-:W-:-:S04]  /*0950*/  IMAD.WIDE R8, R9, 0x4, R6 ;  /* 0x0000000409087825 */ /* 0x002fc800078e0206 */
[----:B--2---:R-:W-:-:S04]  /*0960*/  IMAD.WIDE.U32 R6, R4, 0x4, R10 ;  /* 0x0000000404067825 */ /* 0x004fc800078e000a */
[C---:B------:R-:W-:Y:S01]  /*0970*/  IMAD.WIDE.U32 R10, R0.reuse, 0x4, R8 ;  /* 0x00000004000a7825 */ /* 0x040fe200078e0008 */
[----:B0-----:R-:W2:Y:S04]  /*0980*/  LDG.E R5, desc[UR6][R6.64] ;  /* 0x0000000606057981 */ /* 0x001ea8000c1e1900 */
[----:B------:R-:W2:Y:S01]  /*0990*/  LDG.E R9, desc[UR6][R8.64] ;  /* 0x0000000608097981 */ /* 0x000ea2000c1e1900 */
[----:B------:R-:W-:-:S03]  /*09a0*/  IMAD.WIDE.U32 R12, R0, 0x4, R10 ;  /* 0x00000004000c7825 */ /* 0x000fc600078e000a */
[----:B------:R-:W3:Y:S04]  /*09b0*/  LDG.E R10, desc[UR6][R10.64] ;  /* 0x000000060a0a7981 */ /* 0x000ee8000c1e1900 */
[----:B------:R-:W3:Y:S01]  /*09c0*/  LDG.E R16, desc[UR6][R6.64+0x4] ;  /* 0x0000040606107981 */ /* 0x000ee2000c1e1900 */
[----:B------:R-:W-:-:S03]  /*09d0*/  IMAD.WIDE.U32 R14, R0, 0x4, R12 ;  /* 0x00000004000e7825 */ /* 0x000fc600078e000c */
[----:B------:R-:W4:Y:S04]  /*09e0*/  LDG.E R12, desc[UR6][R12.64] ;  /* 0x000000060c0c7981 */ /* 0x000f28000c1e1900 */
[----:B------:R-:W4:Y:S04]  /*09f0*/  LDG.E R17, desc[UR6][R6.64+0x8] ;  /* 0x0000080606117981 */ /* 0x000f28000c1e1900 */
[----:B------:R-:W5:Y:S04]  /*0a00*/  LDG.E R14, desc[UR6][R14.64] ;  /* 0x000000060e0e7981 */ /* 0x000f68000c1e1900 */
[----:B------:R-:W5:Y:S01]  /*0a10*/  LDG.E R18, desc[UR6][R6.64+0xc] ;  /* 0x00000c0606127981 */ /* 0x000f62000c1e1900 */
[----:B------:R-:W-:Y:S01]  /*0a20*/  IADD3 R4, PT, PT, R4, 0x4, RZ ;  /* 0x0000000404047810 */ /* 0x000fe20007ffe0ff */
[----:B--2---:R-:W-:-:S04]  /*0a30*/  FFMA R5, R9, R5, R24 ;  /* 0x0000000509057223 */ /* 0x004fc80000000018 */
[----:B---3--:R-:W-:-:S04]  /*0a40*/  FFMA R5, R10, R16, R5 ;  /* 0x000000100a057223 */ /* 0x008fc80000000005 */
[----:B----4-:R-:W-:-:S04]  /*0a50*/  FFMA R5, R12, R17, R5 ;  /* 0x000000110c057223 */ /* 0x010fc80000000005 */
[----:B-----5:R-:W-:-:S07]  /*0a60*/  FFMA R24, R14, R18, R5 ;  /* 0x000000120e187223 */ /* 0x020fce0000000005 */
.L_x_4:
[----:B------:R-:W-:Y:S05]  /*0a70*/  @!P1 BRA `(.L_x_0) ;  /* 0x0000000000449947 */ /* 0x000fea0003800000 */
[----:B------:R-:W1:Y:S01]  /*0a80*/  LDC.64 R8, c[0x0][0x388] ;  /* 0x0000e200ff087b82 */ /* 0x000e620000000a00 */
[----:B------:R-:W-:Y:S01]  /*0a90*/  IADD3 R2, PT, PT, -R2, RZ, RZ ;  /* 0x000000ff02027210 */ /* 0x000fe20007ffe1ff */
[----:B------:R-:W-:-:S06]  /*0aa0*/  IMAD R11, R4, R0, R3 ;  /* 0x00000000040b7224 */ /* 0x000fcc00078e0203 */
[----:B------:R-:W2:Y:S01]  /*0ab0*/  LDC.64 R6, c[0x0][0x380] ;  /* 0x0000e000ff067b82 */ /* 0x000ea20000000a00 */
[----:B-1----:R-:W-:-:S03]  /*0ac0*/  IMAD.WIDE.U32 R8, R4, 0x4, R8 ;  /* 0x0000000404087825 */ /* 0x002fc600078e0008 */
[----:B------:R-:W-:-:S07]  /*0ad0*/  MOV R10, R8 ;  /* 0x00000008000a7202 */ /* 0x000fce0000000f00 */
.L_x_5:
[----:B--2---:R-:W-:Y:S01]  /*0ae0*/  IMAD.WIDE R4, R11, 0x4, R6 ;  /* 0x000000040b047825 */ /* 0x004fe200078e0206 */
[----:B------:R-:W-:-:S05]  /*0af0*/  MOV R8, R10 ;  /* 0x0000000a00087202 */ /* 0x000fca0000000f00 */
[----:B0-----:R-:W2:Y:S04]  /*0b00*/  LDG.E R5, desc[UR6][R4.64] ;  /* 0x0000000604057981 */ /* 0x001ea8000c1e1900 */
[----:B------:R0:W2:Y:S01]  /*0b10*/  LDG.E R8, desc[UR6][R8.64] ;  /* 0x0000000608087981 */ /* 0x0000a2000c1e1900 */
[----:B------:R-:W-:Y:S02]  /*0b20*/  IADD3 R2, PT, PT, R2, 0x1, RZ ;  /* 0x0000000102027810 */ /* 0x000fe40007ffe0ff */
[----:B------:R-:W-:Y:S02]  /*0b30*/  IADD3 R10, P1, PT, R10, 0x4, RZ ;  /* 0x000000040a0a7810 */ /* 0x000fe40007f3e0ff */
[----:B------:R-:W-:Y:S02]  /*0b40*/  ISETP.NE.AND P0, PT, R2, RZ, PT ;  /* 0x000000ff0200720c */ /* 0x000fe40003f05270 */
[----:B------:R-:W-:-:S02]  /*0b50*/  IADD3 R11, PT, PT, R11, R0, RZ ;  /* 0x000000000b0b7210 */ /* 0x000fc40007ffe0ff */
[----:B0-----:R-:W-:Y:S01]  /*0b60*/  IADD3.X R9, PT, PT, RZ, R9, RZ, P1, !PT ;  /* 0x00000009ff097210 */ /* 0x001fe20000ffe4ff */
[----:B--2---:R-:W-:-:S08]  /*0b70*/  FFMA R24, R5, R8, R24 ;  /* 0x0000000805187223 */ /* 0x004fd00000000018 */
[----:B------:R-:W-:Y:S05]  /*0b80*/  @P0 BRA `(.L_x_5) ;  /* 0xfffffffc00d40947 */ /* 0x000fea000383ffff */
.L_x_0:
[----:B------:R-:W1:Y:S02]  /*0b90*/  LDC.64 R4, c[0x0][0x390] ;  /* 0x0000e400ff047b82 */ /* 0x000e640000000a00 */
[----:B-1----:R-:W-:-:S05]  /*0ba0*/  IMAD.WIDE R2, R3, 0x4, R4 ;  /* 0x0000000403027825 */ /* 0x002fca00078e0204 */
[----:B0-----:R-:W-:Y:S01]  /*0bb0*/  STG.E desc[UR6][R2.64], R24 ;  /* 0x0000001802007986 */ /* 0x001fe2000c101906 */
[----:B------:R-:W-:Y:S05]  /*0bc0*/  EXIT ;  /* 0x000000000000794d */ /* 0x000fea0003800000 */
.L_x_6:
[----:B------:R-:W-:-:S00]  /*0bd0*/  BRA `(.L_x_6) ;  /* 0xfffffffc00fc7947 */ /* 0x000fc0000383ffff */
[----:B------:R-:W-:-:S00]  /*0be0*/  NOP ;  /* 0x0000000000007918 */ /* 0x000fc00000000000 */
        /* <DEDUP_REMOVED lines=9> */
.L_x_7:


//--------------------- .nv.shared.reserved.0     --------------------------
	.section	.nv.shared.reserved.0,"aw",@nobits
	.weak		__nv_reservedSMEM_offset_0_alias
	.size		__nv_reservedSMEM_offset_0_alias, 0, 64
	.other		__nv_reservedSMEM_offset_0_alias,@"STO_CUDA_RESERVED_SHARED STV_DEFAULT"
__nv_reservedSMEM_offset_0_alias:
	.zero		0
	.zero		64


//--------------------- .nv.constant0._Z14matrixVectMultPfS_S_i --------------------------
	.section	.nv.constant0._Z14matrixVectMultPfS_S_i,"a",@progbits
	.sectionflags	@""
	.align	4
.nv.constant0._Z14matrixVectMultPfS_S_i:
	.zero		924


//--------------------- SYMBOLS --------------------------

	.type		.nv.reservedSmem.offset0,@object
	.size		.nv.reservedSmem.offset0,0x4
